.version 6.5
.target sm_30
.address_size 64

.visible .entry cvt_s16_s8(
	.param .u64 input,
	.param .u64 output
)
{
	.reg .u64 	    in_addr;
    .reg .u64 	    out_addr;
    .reg .b32 	    temp_16;
    .reg .b32 	    temp_8;

	// inline asm
	/*ptx_texBake_end*/
	// inline asm

	ld.param.u64 	in_addr, [input];
    ld.param.u64 	out_addr, [output];

    ld.global.b32    temp_8, [in_addr];
	cvt.s16.s8      temp_16, temp_8;
    st.b32          [out_addr], temp_16;
	ret;
}


// ===== COMPILED SASS (sm_100) =====

	.target	sm_100

	.elftype	@"ET_EXEC"


//--------------------- .note.nv.tkinfo           --------------------------
	.section	.note.nv.tkinfo,"",@"SHT_NOTE"
	.sectionflags	@"SHF_NOTE_NV_TKINFO"
	.tkinfo
        /*0018*/ 	.word	0x00000002
        /*0030*/ 	.string	""
        /*0030*/ 	.string	"ptxas"
        /*0030*/ 	.string	"Cuda compilation tools, release 13.0, V13.0.88"
        /*0030*/ 	.string	"Build cuda_13.0.r13.0/compiler.36424714_0"
        /*0030*/ 	.string	"-arch sm_100 "



//--------------------- .note.nv.cuinfo           --------------------------
	.section	.note.nv.cuinfo,"",@"SHT_NOTE"
	.sectionflags	@"SHF_NOTE_NV_CUINFO"
        /*0018*/ 	.short	0x0002
        /*001a*/ 	.short	0x001e
        /*001c*/ 	.short	0x0082
	.zero		2


//--------------------- .nv.info                  --------------------------
	.section	.nv.info,"",@"SHT_CUDA_INFO"
	.align	4


	//----- nvinfo : EIATTR_REGCOUNT
	.align		4
        /*0000*/ 	.byte	0x04, 0x2f
        /*0002*/ 	.short	(.L_1 - .L_0)
	.align		4
.L_0:
        /*0004*/ 	.word	index@(cvt_s16_s8)
        /*0008*/ 	.word	0x0000000a


	//----- nvinfo : EIATTR_FRAME_SIZE
	.align		4
.L_1:
        /*000c*/ 	.byte	0x04, 0x11
        /*000e*/ 	.short	(.L_3 - .L_2)
	.align		4
.L_2:
        /*0010*/ 	.word	index@(cvt_s16_s8)
        /*0014*/ 	.word	0x00000000


	//----- nvinfo : EIATTR_MIN_STACK_SIZE
	.align		4
.L_3:
        /*0018*/ 	.byte	0x04, 0x12
        /*001a*/ 	.short	(.L_5 - .L_4)
	.align		4
.L_4:
        /*001c*/ 	.word	index@(cvt_s16_s8)
        /*0020*/ 	.word	0x00000000
.L_5:


//--------------------- .nv.compat                --------------------------
	.section	.nv.compat,"",@"SHT_CUDA_COMPAT_INFO"
	.align	4
        /*0000*/ 	.byte	0x02, 0x09, 0x00, 0x00, 0x02, 0x02, 0x01, 0x00, 0x02, 0x05, 0x05, 0x00, 0x03, 0x07, 0x01, 0x01
        /*0010*/ 	.byte	0x02, 0x03, 0x00, 0x00, 0x02, 0x06, 0x01, 0x00, 0x04, 0x0b, 0x08, 0x00, 0x09, 0x00, 0x00, 0x00
        /*0020*/ 	.byte	0x00, 0x00, 0x00, 0x00


//--------------------- .nv.info.cvt_s16_s8       --------------------------
	.section	.nv.info.cvt_s16_s8,"",@"SHT_CUDA_INFO"
	.sectionflags	@""
	.align	4


	//----- nvinfo : EIATTR_CUDA_API_VERSION
	.align		4
        /*0000*/ 	.byte	0x04, 0x37
        /*0002*/ 	.short	(.L_7 - .L_6)
.L_6:
        /*0004*/ 	.word	0x00000082


	//----- nvinfo : EIATTR_KPARAM_INFO
	.align		4
.L_7:
        /*0008*/ 	.byte	0x04, 0x17
        /*000a*/ 	.short	(.L_9 - .L_8)
.L_8:
        /*000c*/ 	.word	0x00000000
        /*0010*/ 	.short	0x0001
        /*0012*/ 	.short	0x0008
        /*0014*/ 	.byte	0x00, 0xf0, 0x21, 0x00


	//----- nvinfo : EIATTR_KPARAM_INFO
	.align		4
.L_9:
        /*0018*/ 	.byte	0x04, 0x17
        /*001a*/ 	.short	(.L_11 - .L_10)
.L_10:
        /*001c*/ 	.word	0x00000000
        /*0020*/ 	.short	0x0000
        /*0022*/ 	.short	0x0000
        /*0024*/ 	.byte	0x00, 0xf0, 0x21, 0x00


	//----- nvinfo : EIATTR_SPARSE_MMA_MASK
	.align		4
.L_11:
        /*0028*/ 	.byte	0x03, 0x50
        /*002a*/ 	.short	0x0000


	//----- nvinfo : EIATTR_MAXREG_COUNT
	.align		4
        /*002c*/ 	.byte	0x03, 0x1b
        /*002e*/ 	.short	0x00ff


	//----- nvinfo : EIATTR_MERCURY_ISA_VERSION
	.align		4
        /*0030*/ 	.byte	0x03, 0x5f
        /*0032*/ 	.short	0x0101


	//----- nvinfo : EIATTR_VRC_CTA_INIT_COUNT
	.align		4
        /*0034*/ 	.byte	0x02, 0x4a
	.zero		1
	.zero		1


	//----- nvinfo : EIATTR_EXIT_INSTR_OFFSETS
	.align		4
        /*0038*/ 	.byte	0x04, 0x1c
        /*003a*/ 	.short	(.L_13 - .L_12)


	//   ....[0]....
.L_12:
        /*003c*/ 	.word	0x00000070


	//----- nvinfo : EIATTR_CBANK_PARAM_SIZE
	.align		4
.L_13:
        /*0040*/ 	.byte	0x03, 0x19
        /*0042*/ 	.short	0x0010


	//----- nvinfo : EIATTR_PARAM_CBANK
	.align		4
        /*0044*/ 	.byte	0x04, 0x0a
        /*0046*/ 	.short	(.L_15 - .L_14)
	.align		4
.L_14:
        /*0048*/ 	.word	index@(.nv.constant0.cvt_s16_s8)
        /*004c*/ 	.short	0x0380
        /*004e*/ 	.short	0x0010


	//----- nvinfo : EIATTR_SW_WAR
	.align		4
.L_15:
        /*0050*/ 	.byte	0x04, 0x36
        /*0052*/ 	.short	(.L_17 - .L_16)
.L_16:
        /*0054*/ 	.word	0x00000008
.L_17:


//--------------------- .nv.callgraph             --------------------------
	.section	.nv.callgraph,"",@"SHT_CUDA_CALLGRAPH"
	.align	4
	.sectionentsize	8
	.align		4
        /*0000*/ 	.word	0x00000000
	.align		4
        /*0004*/ 	.word	0xffffffff
	.align		4
        /*0008*/ 	.word	0x00000000
	.align		4
        /*000c*/ 	.word	0xfffffffe
	.align		4
        /*0010*/ 	.word	0x00000000
	.align		4
        /*0014*/ 	.word	0xfffffffd
	.align		4
        /*0018*/ 	.word	0x00000000
	.align		4
        /*001c*/ 	.word	0xfffffffc


//--------------------- .text.cvt_s16_s8          --------------------------
	.section	.text.cvt_s16_s8,"ax",@progbits
	.align	128
        .global         cvt_s16_s8
        .type           cvt_s16_s8,@function
        .size           cvt_s16_s8,(.L_x_1 - cvt_s16_s8)
        .other          cvt_s16_s8,@"STO_CUDA_ENTRY STV_DEFAULT"
cvt_s16_s8:
.text.cvt_s16_s8:
[----:B------:R-:W-:Y:S08]  /*0000*/  LDC R1, c[0x0][0x37c] ;  /* 0x0000df00ff017b82 */ /* 0x000ff00000000800 */
[----:B------:R-:W0:Y:S01]  /*0010*/  LDC.64 R2, c[0x0][0x380] ;  /* 0x0000e000ff027b82 */ /* 0x000e220000000a00 */
[----:B------:R-:W0:Y:S02]  /*0020*/  LDCU.64 UR4, c[0x0][0x358] ;  /* 0x00006b00ff0477ac */ /* 0x000e240008000a00 */
[----:B0-----:R-:W2:Y:S05]  /*0030*/  LDG.E R2, desc[UR4][R2.64] ;  /* 0x0000000402027981 */ /* 0x001eaa000c1e1900 */
[----:B------:R-:W0:Y:S01]  /*0040*/  LDC.64 R4, c[0x0][0x388] ;  /* 0x0000e200ff047b82 */ /* 0x000e220000000a00 */
[----:B--2---:R-:W-:-:S05]  /*0050*/  PRMT R7, R2, 0x8880, RZ ;  /* 0x0000888002077816 */ /* 0x004fca00000000ff */
[----:B0-----:R-:W-:Y:S01]  /*0060*/  ST.E desc[UR4][R4.64], R7 ;  /* 0x0000000704007985 */ /* 0x001fe2000c101904 */
[----:B------:R-:W-:Y:S05]  /*0070*/  EXIT ;  /* 0x000000000000794d */ /* 0x000fea0003800000 */
.L_x_0:
[----:B------:R-:W-:-:S00]  /*0080*/  BRA `(.L_x_0) ;  /* 0xfffffffc00fc7947 */ /* 0x000fc0000383ffff */
[----:B------:R-:W-:-:S00]  /*0090*/  NOP ;  /* 0x0000000000007918 */ /* 0x000fc00000000000 */
        /* <DEDUP_REMOVED lines=14> */
.L_x_1:


//--------------------- .nv.shared.reserved.0     --------------------------
	.section	.nv.shared.reserved.0,"aw",@nobits
	.weak		__nv_reservedSMEM_offset_0_alias
	.size		__nv_reservedSMEM_offset_0_alias, 0, 64
	.other		__nv_reservedSMEM_offset_0_alias,@"STO_CUDA_RESERVED_SHARED STV_DEFAULT"
__nv_reservedSMEM_offset_0_alias:
	.zero		0
	.zero		64


//--------------------- .nv.constant0.cvt_s16_s8  --------------------------
	.section	.nv.constant0.cvt_s16_s8,"a",@progbits
	.sectionflags	@""
	.align	4
.nv.constant0.cvt_s16_s8:
	.zero		912


//--------------------- SYMBOLS --------------------------

	.type		.nv.reservedSmem.offset0,@object
	.size		.nv.reservedSmem.offset0,0x4
